	.headerflags	@"EF_CUDA_TEXMODE_UNIFIED EF_CUDA_64BIT_ADDRESS EF_CUDA_ACCELERATORS EF_CUDA_SM90 EF_CUDA_VIRTUAL_SM(EF_CUDA_SM90)"
	.elftype	@"ET_EXEC"


//--------------------- .nv.info                  --------------------------
	.section	.nv.info,"",@"SHT_CUDA_INFO"
	.align	4


	//----- nvinfo : EIATTR_REGCOUNT
	.align		4
        /*0000*/ 	.byte	0x04, 0x2f
        /*0002*/ 	.short	(.L_3 - .L_2)
	.align		4
.L_2:
        /*0004*/ 	.word	index@(triton_poi_fused__native_batch_norm_legit_no_training_leaky_relu_4)
        /*0008*/ 	.word	0x00000012


	//----- nvinfo : EIATTR_MIN_STACK_SIZE
	.align		4
.L_3:
        /*000c*/ 	.byte	0x04, 0x12
        /*000e*/ 	.short	(.L_5 - .L_4)
	.align		4
.L_4:
        /*0010*/ 	.word	index@(triton_poi_fused__native_batch_norm_legit_no_training_leaky_relu_4)
        /*0014*/ 	.word	0x00000000


	//----- nvinfo : EIATTR_FRAME_SIZE
	.align		4
.L_5:
        /*0018*/ 	.byte	0x04, 0x11
        /*001a*/ 	.short	(.L_7 - .L_6)
	.align		4
.L_6:
        /*001c*/ 	.word	index@(triton_poi_fused__native_batch_norm_legit_no_training_leaky_relu_4)
        /*0020*/ 	.word	0x00000000


	//----- nvinfo : EIATTR_MIN_STACK_SIZE
	.align		4
.L_7:
        /*0024*/ 	.byte	0x04, 0x12
        /*0026*/ 	.short	(.L_9 - .L_8)
	.align		4
.L_8:
        /*0028*/ 	.word	index@(triton_poi_fused__native_batch_norm_legit_no_training_leaky_relu_4)
        /*002c*/ 	.word	0x00000000
.L_9:


//--------------------- .nv.info.triton_poi_fused__native_batch_norm_legit_no_training_leaky_relu_4 --------------------------
	.section	.nv.info.triton_poi_fused__native_batch_norm_legit_no_training_leaky_relu_4,"",@"SHT_CUDA_INFO"
	.sectionflags	@""
	.align	4


	//----- nvinfo : EIATTR_CUDA_API_VERSION
	.align		4
        /*0000*/ 	.byte	0x04, 0x37
        /*0002*/ 	.short	(.L_11 - .L_10)
.L_10:
        /*0004*/ 	.word	0x0000007c


	//----- nvinfo : EIATTR_KPARAM_INFO
	.align		4
.L_11:
        /*0008*/ 	.byte	0x04, 0x17
        /*000a*/ 	.short	(.L_13 - .L_12)
.L_12:
        /*000c*/ 	.word	0x00000000
        /*0010*/ 	.short	0x0006
        /*0012*/ 	.short	0x0030
        /*0014*/ 	.byte	0x00, 0xf0, 0x11, 0x00


	//----- nvinfo : EIATTR_KPARAM_INFO
	.align		4
.L_13:
        /*0018*/ 	.byte	0x04, 0x17
        /*001a*/ 	.short	(.L_15 - .L_14)
.L_14:
        /*001c*/ 	.word	0x00000000
        /*0020*/ 	.short	0x0005
        /*0022*/ 	.short	0x0028
        /*0024*/ 	.byte	0x00, 0xf4, 0x21, 0x00


	//----- nvinfo : EIATTR_KPARAM_INFO
	.align		4
.L_15:
        /*0028*/ 	.byte	0x04, 0x17
        /*002a*/ 	.short	(.L_17 - .L_16)
.L_16:
        /*002c*/ 	.word	0x00000000
        /*0030*/ 	.short	0x0004
        /*0032*/ 	.short	0x0020
        /*0034*/ 	.byte	0x00, 0xf4, 0x21, 0x00


	//----- nvinfo : EIATTR_KPARAM_INFO
	.align		4
.L_17:
        /*0038*/ 	.byte	0x04, 0x17
        /*003a*/ 	.short	(.L_19 - .L_18)
.L_18:
        /*003c*/ 	.word	0x00000000
        /*0040*/ 	.short	0x0003
        /*0042*/ 	.short	0x0018
        /*0044*/ 	.byte	0x00, 0xf4, 0x21, 0x00


	//----- nvinfo : EIATTR_KPARAM_INFO
	.align		4
.L_19:
        /*0048*/ 	.byte	0x04, 0x17
        /*004a*/ 	.short	(.L_21 - .L_20)
.L_20:
        /*004c*/ 	.word	0x00000000
        /*0050*/ 	.short	0x0002
        /*0052*/ 	.short	0x0010
        /*0054*/ 	.byte	0x00, 0xf4, 0x21, 0x00


	//----- nvinfo : EIATTR_KPARAM_INFO
	.align		4
.L_21:
        /*0058*/ 	.byte	0x04, 0x17
        /*005a*/ 	.short	(.L_23 - .L_22)
.L_22:
        /*005c*/ 	.word	0x00000000
        /*0060*/ 	.short	0x0001
        /*0062*/ 	.short	0x0008
        /*0064*/ 	.byte	0x00, 0xf4, 0x21, 0x00


	//----- nvinfo : EIATTR_KPARAM_INFO
	.align		4
.L_23:
        /*0068*/ 	.byte	0x04, 0x17
        /*006a*/ 	.short	(.L_25 - .L_24)
.L_24:
        /*006c*/ 	.word	0x00000000
        /*0070*/ 	.short	0x0000
        /*0072*/ 	.short	0x0000
        /*0074*/ 	.byte	0x00, 0xf4, 0x21, 0x00


	//----- nvinfo : EIATTR_SPARSE_MMA_MASK
	.align		4
.L_25:
        /*0078*/ 	.byte	0x03, 0x50
        /*007a*/ 	.short	0x0000


	//----- nvinfo : EIATTR_MAXREG_COUNT
	.align		4
        /*007c*/ 	.byte	0x03, 0x1b
        /*007e*/ 	.short	0x00ff


	//----- nvinfo : EIATTR_EXIT_INSTR_OFFSETS
	.align		4
        /*0080*/ 	.byte	0x04, 0x1c
        /*0082*/ 	.short	(.L_27 - .L_26)


	//   ....[0]....
.L_26:
        /*0084*/ 	.word	0x00000400


	//----- nvinfo : EIATTR_REQNTID
	.align		4
.L_27:
        /*0088*/ 	.byte	0x04, 0x10
        /*008a*/ 	.short	(.L_29 - .L_28)
.L_28:
        /*008c*/ 	.word	0x00000080
        /*0090*/ 	.word	0x00000001
        /*0094*/ 	.word	0x00000001


	//----- nvinfo : EIATTR_CBANK_PARAM_SIZE
	.align		4
.L_29:
        /*0098*/ 	.byte	0x03, 0x19
        /*009a*/ 	.short	0x0034


	//----- nvinfo : EIATTR_PARAM_CBANK
	.align		4
        /*009c*/ 	.byte	0x04, 0x0a
        /*009e*/ 	.short	(.L_31 - .L_30)
	.align		4
.L_30:
        /*00a0*/ 	.word	index@(.nv.constant0.triton_poi_fused__native_batch_norm_legit_no_training_leaky_relu_4)
        /*00a4*/ 	.short	0x0210
        /*00a6*/ 	.short	0x0034


	//----- nvinfo : EIATTR_SW_WAR
	.align		4
.L_31:
        /*00a8*/ 	.byte	0x04, 0x36
        /*00aa*/ 	.short	(.L_33 - .L_32)
.L_32:
        /*00ac*/ 	.word	0x00000008
.L_33:


//--------------------- .nv.callgraph             --------------------------
	.section	.nv.callgraph,"",@"SHT_CUDA_CALLGRAPH"
	.align	4
	.sectionentsize	8
	.align		4
        /*0000*/ 	.word	0x00000000
	.align		4
        /*0004*/ 	.word	0xffffffff
	.align		4
        /*0008*/ 	.word	0x00000000
	.align		4
        /*000c*/ 	.word	0xfffffffe
	.align		4
        /*0010*/ 	.word	0x00000000
	.align		4
        /*0014*/ 	.word	0xfffffffd
	.align		4
        /*0018*/ 	.word	0x00000000
	.align		4
        /*001c*/ 	.word	0xfffffffc


//--------------------- .nv.constant4             --------------------------
	.section	.nv.constant4,"a",@progbits
	.align	8
	.align		8
.nv.constant4:
        /*0000*/ 	.dword	_$_str
	.align		8
        /*0008*/ 	.dword	_$_str_$_2


//--------------------- .text.triton_poi_fused__native_batch_norm_legit_no_training_leaky_relu_4 --------------------------
	.section	.text.triton_poi_fused__native_batch_norm_legit_no_training_leaky_relu_4,"ax",@progbits
	.align	128
        .global         triton_poi_fused__native_batch_norm_legit_no_training_leaky_relu_4
        .type           triton_poi_fused__native_batch_norm_legit_no_training_leaky_relu_4,@function
        .size           triton_poi_fused__native_batch_norm_legit_no_training_leaky_relu_4,(.L_x_1 - triton_poi_fused__native_batch_norm_legit_no_training_leaky_relu_4)
        .other          triton_poi_fused__native_batch_norm_legit_no_training_leaky_relu_4,@"STO_CUDA_ENTRY STV_DEFAULT"
triton_poi_fused__native_batch_norm_legit_no_training_leaky_relu_4:
.text.triton_poi_fused__native_batch_norm_legit_no_training_leaky_relu_4:
[----:B------:R-:W-:Y:S01]  /*0000*/  LDC R1, c[0x0][0x28] ;  /* 0x00000a00ff017b82 */ /* 0x000fe20000000800 */
[----:B------:R-:W1:Y:S07]  /*0010*/  S2R R0, SR_TID.X ;  /* 0x0000000000007919 */ /* 0x000e6e0000002100 */
[----:B------:R-:W2:Y:S01]  /*0020*/  LDC.64 R10, c[0x0][0x228] ;  /* 0x00008a00ff0a7b82 */ /* 0x000ea20000000a00 */
[----:B------:R-:W-:Y:S01]  /*0030*/  ULDC.64 UR4, c[0x0][0x208] ;  /* 0x0000820000047ab9 */ /* 0x000fe20000000a00 */
[----:B------:R-:W3:Y:S06]  /*0040*/  S2R R5, SR_CTAID.X ;  /* 0x0000000000057919 */ /* 0x000eec0000002500 */
[----:B------:R-:W4:Y:S08]  /*0050*/  LDC.64 R8, c[0x0][0x220] ;  /* 0x00008800ff087b82 */ /* 0x000f300000000a00 */
[----:B------:R-:W5:Y:S08]  /*0060*/  LDC.64 R14, c[0x0][0x238] ;  /* 0x00008e00ff0e7b82 */ /* 0x000f700000000a00 */
[----:B------:R-:W4:Y:S01]  /*0070*/  LDC.64 R12, c[0x0][0x230] ;  /* 0x00008c00ff0c7b82 */ /* 0x000f220000000a00 */
[----:B-1----:R-:W-:-:S02]  /*0080*/  SHF.L.U32 R0, R0, 0x2, RZ ;  /* 0x0000000200007819 */ /* 0x002fc400000006ff */
[----:B---3--:R-:W-:Y:S02]  /*0090*/  SHF.R.S32.HI R3, RZ, 0x16, R5 ;  /* 0x00000016ff037819 */ /* 0x008fe40000011405 */
[----:B------:R-:W-:Y:S02]  /*00a0*/  LOP3.LUT R0, R0, 0x1fc, RZ, 0xc0, !PT ;  /* 0x000001fc00007812 */ /* 0x000fe400078ec0ff */
[----:B------:R-:W-:Y:S02]  /*00b0*/  SGXT R3, R3, 0x1 ;  /* 0x000000010303781a */ /* 0x000fe40000000200 */
[----:B------:R-:W-:Y:S02]  /*00c0*/  LEA R0, R5, R0, 0x9 ;  /* 0x0000000005007211 */ /* 0x000fe400078e48ff */
[----:B------:R-:W1:Y:S02]  /*00d0*/  LDC.64 R4, c[0x0][0x218] ;  /* 0x00008600ff047b82 */ /* 0x000e640000000a00 */
[----:B------:R-:W-:-:S04]  /*00e0*/  LEA.HI R3, R3, R0, RZ, 0x6 ;  /* 0x0000000003037211 */ /* 0x000fc800078f30ff */
[--C-:B------:R-:W-:Y:S02]  /*00f0*/  SHF.R.S32.HI R2, RZ, 0x6, R3.reuse ;  /* 0x00000006ff027819 */ /* 0x100fe40000011403 */
[----:B------:R-:W-:-:S04]  /*0100*/  SHF.R.S32.HI R3, RZ, 0x1f, R3 ;  /* 0x0000001fff037819 */ /* 0x000fc80000011403 */
[----:B------:R-:W-:-:S04]  /*0110*/  LEA.HI R3, R3, R2, RZ, 0x8 ;  /* 0x0000000203037211 */ /* 0x000fc800078f40ff */
[----:B------:R-:W-:-:S04]  /*0120*/  LOP3.LUT R3, R3, 0xffffff00, RZ, 0xc0, !PT ;  /* 0xffffff0003037812 */ /* 0x000fc800078ec0ff */
[----:B------:R-:W-:-:S05]  /*0130*/  IADD3 R3, R2, -R3, RZ ;  /* 0x8000000302037210 */ /* 0x000fca0007ffe0ff */
[----:B--2---:R-:W-:-:S06]  /*0140*/  IMAD.WIDE R10, R3, 0x4, R10 ;  /* 0x00000004030a7825 */ /* 0x004fcc00078e020a */
[----:B------:R-:W2:Y:S01]  /*0150*/  LDG.E.EL R10, desc[UR4][R10.64] ;  /* 0x000000040a0a7981 */ /* 0x000ea2000c2e1900 */
[----:B-1----:R-:W-:-:S04]  /*0160*/  IMAD.WIDE R4, R0, 0x4, R4 ;  /* 0x0000000400047825 */ /* 0x002fc800078e0204 */
[C---:B----4-:R-:W-:Y:S02]  /*0170*/  IMAD.WIDE R8, R3.reuse, 0x4, R8 ;  /* 0x0000000403087825 */ /* 0x050fe400078e0208 */
[----:B------:R-:W3:Y:S02]  /*0180*/  LDG.E.128 R4, desc[UR4][R4.64] ;  /* 0x0000000404047981 */ /* 0x000ee4000c1e1d00 */
[C---:B-----5:R-:W-:Y:S02]  /*0190*/  IMAD.WIDE R14, R3.reuse, 0x4, R14 ;  /* 0x00000004030e7825 */ /* 0x060fe400078e020e */
[----:B------:R1:W3:Y:S02]  /*01a0*/  LDG.E.EL R2, desc[UR4][R8.64] ;  /* 0x0000000408027981 */ /* 0x0002e4000c2e1900 */
[----:B0-----:R-:W-:Y:S02]  /*01b0*/  IMAD.WIDE R12, R3, 0x4, R12 ;  /* 0x00000004030c7825 */ /* 0x001fe400078e020c */
[----:B------:R-:W4:Y:S04]  /*01c0*/  LDG.E.EL R14, desc[UR4][R14.64] ;  /* 0x000000040e0e7981 */ /* 0x000f28000c2e1900 */
[----:B------:R3:W4:Y:S01]  /*01d0*/  LDG.E.EL R3, desc[UR4][R12.64] ;  /* 0x000000040c037981 */ /* 0x000722000c2e1900 */
[----:B-1----:R-:W-:Y:S01]  /*01e0*/  HFMA2.MMA R8, -RZ, RZ, 1.625, 0 ;  /* 0x3e800000ff087435 */ /* 0x002fe200000001ff */
[----:B--2---:R-:W-:-:S04]  /*01f0*/  FADD R10, R10, 9.9999997473787516356e-06 ;  /* 0x3727c5ac0a0a7421 */ /* 0x004fc80000000000 */
[----:B------:R-:W0:Y:S02]  /*0200*/  MUFU.SQRT R11, R10 ;  /* 0x0000000a000b7308 */ /* 0x000e240000002000 */
[C---:B0-----:R-:W-:Y:S02]  /*0210*/  FSETP.GT.AND P0, PT, R11.reuse, 8.50705917302346158658e+37, PT ;  /* 0x7e8000000b00780b */ /* 0x041fe40003f04000 */
[----:B------:R-:W-:-:S11]  /*0220*/  FSETP.GEU.AND P1, PT, R11, 1.175494350822287508e-38, PT ;  /* 0x008000000b00780b */ /* 0x000fd60003f2e000 */
[----:B------:R-:W-:-:S04]  /*0230*/  @P0 FMUL R11, R11, 0.25 ;  /* 0x3e8000000b0b0820 */ /* 0x000fc80000400000 */
[----:B------:R-:W-:-:S06]  /*0240*/  @!P1 FMUL R11, R11, 16777216 ;  /* 0x4b8000000b0b9820 */ /* 0x000fcc0000400000 */
[----:B------:R-:W0:Y:S01]  /*0250*/  MUFU.RCP R11, R11 ;  /* 0x0000000b000b7308 */ /* 0x000e220000001000 */
[----:B------:R-:W-:Y:S01]  /*0260*/  FSEL R8, R8, 1, P0 ;  /* 0x3f80000008087808 */ /* 0x000fe20000000000 */
[----:B---3--:R-:W-:-:S04]  /*0270*/  FADD R13, R4, -R2 ;  /* 0x80000002040d7221 */ /* 0x008fc80000000000 */
[----:B------:R-:W-:Y:S01]  /*0280*/  @!P1 FMUL R8, R8, 16777216 ;  /* 0x4b80000008089820 */ /* 0x000fe20000400000 */
[--C-:B------:R-:W-:Y:S01]  /*0290*/  FADD R5, R5, -R2.reuse ;  /* 0x8000000205057221 */ /* 0x100fe20000000000 */
[--C-:B------:R-:W-:Y:S01]  /*02a0*/  FADD R15, R6, -R2.reuse ;  /* 0x80000002060f7221 */ /* 0x100fe20000000000 */
[----:B------:R-:W-:Y:S01]  /*02b0*/  FADD R7, R7, -R2 ;  /* 0x8000000207077221 */ /* 0x000fe20000000000 */
[----:B0-----:R-:W-:Y:S02]  /*02c0*/  FMUL R12, R11, R8 ;  /* 0x000000080b0c7220 */ /* 0x001fe40000400000 */
[----:B------:R-:W0:Y:S02]  /*02d0*/  LDC.64 R8, c[0x0][0x210] ;  /* 0x00008400ff087b82 */ /* 0x000e240000000a00 */
[C---:B------:R-:W-:Y:S01]  /*02e0*/  FMUL R13, R12.reuse, R13 ;  /* 0x0000000d0c0d7220 */ /* 0x040fe20000400000 */
[C---:B------:R-:W-:Y:S01]  /*02f0*/  FMUL R5, R12.reuse, R5 ;  /* 0x000000050c057220 */ /* 0x040fe20000400000 */
[C---:B------:R-:W-:Y:S01]  /*0300*/  FMUL R15, R12.reuse, R15 ;  /* 0x0000000f0c0f7220 */ /* 0x040fe20000400000 */
[----:B------:R-:W-:Y:S01]  /*0310*/  FMUL R7, R12, R7 ;  /* 0x000000070c077220 */ /* 0x000fe20000400000 */
[C-C-:B----4-:R-:W-:Y:S01]  /*0320*/  FFMA R4, R3.reuse, R13, R14.reuse ;  /* 0x0000000d03047223 */ /* 0x150fe2000000000e */
[C-C-:B------:R-:W-:Y:S01]  /*0330*/  FFMA R5, R3.reuse, R5, R14.reuse ;  /* 0x0000000503057223 */ /* 0x140fe2000000000e */
[C-C-:B------:R-:W-:Y:S01]  /*0340*/  FFMA R6, R3.reuse, R15, R14.reuse ;  /* 0x0000000f03067223 */ /* 0x140fe2000000000e */
[----:B------:R-:W-:-:S02]  /*0350*/  FFMA R7, R3, R7, R14 ;  /* 0x0000000703077223 */ /* 0x000fc4000000000e */
[----:B------:R-:W-:Y:S02]  /*0360*/  FSETP.GT.AND P3, PT, R4, RZ, PT ;  /* 0x000000ff0400720b */ /* 0x000fe40003f64000 */
[----:B------:R-:W-:Y:S02]  /*0370*/  FSETP.GT.AND P2, PT, R5, RZ, PT ;  /* 0x000000ff0500720b */ /* 0x000fe40003f44000 */
[----:B------:R-:W-:Y:S02]  /*0380*/  FSETP.GT.AND P1, PT, R6, RZ, PT ;  /* 0x000000ff0600720b */ /* 0x000fe40003f24000 */
[----:B------:R-:W-:Y:S01]  /*0390*/  FSETP.GT.AND P0, PT, R7, RZ, PT ;  /* 0x000000ff0700720b */ /* 0x000fe20003f04000 */
[----:B0-----:R-:W-:-:S06]  /*03a0*/  IMAD.WIDE R8, R0, 0x4, R8 ;  /* 0x0000000400087825 */ /* 0x001fcc00078e0208 */
[----:B------:R-:W-:Y:S02]  /*03b0*/  @!P3 FMUL R4, R4, 0.10000000149011611938 ;  /* 0x3dcccccd0404b820 */ /* 0x000fe40000400000 */
[----:B------:R-:W-:Y:S02]  /*03c0*/  @!P2 FMUL R5, R5, 0.10000000149011611938 ;  /* 0x3dcccccd0505a820 */ /* 0x000fe40000400000 */
[----:B------:R-:W-:Y:S02]  /*03d0*/  @!P1 FMUL R6, R6, 0.10000000149011611938 ;  /* 0x3dcccccd06069820 */ /* 0x000fe40000400000 */
[----:B------:R-:W-:-:S05]  /*03e0*/  @!P0 FMUL R7, R7, 0.10000000149011611938 ;  /* 0x3dcccccd07078820 */ /* 0x000fca0000400000 */
[----:B------:R-:W-:Y:S01]  /*03f0*/  STG.E.128 desc[UR4][R8.64], R4 ;  /* 0x0000000408007986 */ /* 0x000fe2000c101d04 */
[----:B------:R-:W-:Y:S05]  /*0400*/  EXIT ;  /* 0x000000000000794d */ /* 0x000fea0003800000 */
.L_x_0:
[----:B------:R-:W-:-:S00]  /*0410*/  BRA `(.L_x_0) ;  /* 0xfffffffc00fc7947 */ /* 0x000fc0000383ffff */
[----:B------:R-:W-:-:S00]  /*0420*/  NOP ;  /* 0x0000000000007918 */ /* 0x000fc00000000000 */
        /* <DEDUP_REMOVED lines=13> */
.L_x_1:


//--------------------- .nv.global.init           --------------------------
	.section	.nv.global.init,"aw",@progbits
.nv.global.init:
	.type		_$_str,@object
	.size		_$_str,(_$_str_$_2 - _$_str)
_$_str:
        /*0000*/ 	.byte	0x5f, 0x5f, 0x43, 0x55, 0x44, 0x41, 0x5f, 0x46, 0x54, 0x5a, 0x00
	.type		_$_str_$_2,@object
	.size		_$_str_$_2,(.L_1 - _$_str_$_2)
_$_str_$_2:
        /*000b*/ 	.byte	0x5f, 0x5f, 0x43, 0x55, 0x44, 0x41, 0x5f, 0x50, 0x52, 0x45, 0x43, 0x5f, 0x53, 0x51, 0x52, 0x54
        /*001b*/ 	.byte	0x00
.L_1:


//--------------------- .nv.constant0.triton_poi_fused__native_batch_norm_legit_no_training_leaky_relu_4 --------------------------
	.section	.nv.constant0.triton_poi_fused__native_batch_norm_legit_no_training_leaky_relu_4,"a",@progbits
	.sectionflags	@""
	.align	4
.nv.constant0.triton_poi_fused__native_batch_norm_legit_no_training_leaky_relu_4:
	.zero		580
